//
// Generated by NVIDIA NVVM Compiler
//
// Compiler Build ID: CL-36424714
// Cuda compilation tools, release 13.0, V13.0.88
// Based on NVVM 20.0.0
//

.version 9.0
.target sm_100
.address_size 64

	// .globl	_Z7kernel1PmS_S_
// _ZZ7kernel2PmS_S_E4mat1 has been demoted
// _ZZ7kernel2PmS_S_E4mat2 has been demoted
// _ZZ7kernel3PmS_S_E4mat1 has been demoted
// _ZZ7kernel3PmS_S_E4mat2 has been demoted

.visible .entry _Z7kernel1PmS_S_(
	.param .u64 .ptr .align 1 _Z7kernel1PmS_S__param_0,
	.param .u64 .ptr .align 1 _Z7kernel1PmS_S__param_1,
	.param .u64 .ptr .align 1 _Z7kernel1PmS_S__param_2
)
{
	.reg .pred 	%p<2>;
	.reg .b32 	%r<9>;
	.reg .b64 	%rd<53>;

	ld.param.u64 	%rd13, [_Z7kernel1PmS_S__param_0];
	ld.param.u64 	%rd14, [_Z7kernel1PmS_S__param_1];
	ld.param.u64 	%rd11, [_Z7kernel1PmS_S__param_2];
	cvta.to.global.u64 	%rd15, %rd14;
	cvta.to.global.u64 	%rd16, %rd13;
	mov.u32 	%r1, %ctaid.y;
	mov.u32 	%r2, %ntid.y;
	mov.u32 	%r3, %tid.y;
	mad.lo.s32 	%r4, %r1, %r2, %r3;
	cvt.u64.u32 	%rd1, %r4;
	mov.u32 	%r5, %ctaid.x;
	mov.u32 	%r6, %ntid.x;
	mov.u32 	%r7, %tid.x;
	mad.lo.s32 	%r8, %r5, %r6, %r7;
	cvt.u64.u32 	%rd2, %r8;
	mul.wide.u32 	%rd17, %r4, 32768;
	add.s64 	%rd18, %rd17, %rd16;
	add.s64 	%rd3, %rd18, 32;
	mul.wide.u32 	%rd19, %r8, 8;
	add.s64 	%rd20, %rd19, %rd15;
	add.s64 	%rd50, %rd20, 131072;
	mov.b64 	%rd51, 0;
	mov.u64 	%rd52, %rd51;
$L__BB0_1:
	add.s64 	%rd21, %rd3, %rd51;
	ld.global.u64 	%rd22, [%rd21+-32];
	ld.global.u64 	%rd23, [%rd50+-131072];
	mad.lo.s64 	%rd24, %rd23, %rd22, %rd52;
	ld.global.u64 	%rd25, [%rd21+-24];
	ld.global.u64 	%rd26, [%rd50+-98304];
	mad.lo.s64 	%rd27, %rd26, %rd25, %rd24;
	ld.global.u64 	%rd28, [%rd21+-16];
	ld.global.u64 	%rd29, [%rd50+-65536];
	mad.lo.s64 	%rd30, %rd29, %rd28, %rd27;
	ld.global.u64 	%rd31, [%rd21+-8];
	ld.global.u64 	%rd32, [%rd50+-32768];
	mad.lo.s64 	%rd33, %rd32, %rd31, %rd30;
	ld.global.u64 	%rd34, [%rd21];
	ld.global.u64 	%rd35, [%rd50];
	mad.lo.s64 	%rd36, %rd35, %rd34, %rd33;
	ld.global.u64 	%rd37, [%rd21+8];
	ld.global.u64 	%rd38, [%rd50+32768];
	mad.lo.s64 	%rd39, %rd38, %rd37, %rd36;
	ld.global.u64 	%rd40, [%rd21+16];
	ld.global.u64 	%rd41, [%rd50+65536];
	mad.lo.s64 	%rd42, %rd41, %rd40, %rd39;
	ld.global.u64 	%rd43, [%rd21+24];
	ld.global.u64 	%rd44, [%rd50+98304];
	mad.lo.s64 	%rd52, %rd44, %rd43, %rd42;
	add.s64 	%rd51, %rd51, 64;
	add.s64 	%rd50, %rd50, 262144;
	setp.ne.s64 	%p1, %rd51, 32768;
	@%p1 bra 	$L__BB0_1;
	cvta.to.global.u64 	%rd45, %rd11;
	shl.b64 	%rd46, %rd1, 12;
	add.s64 	%rd47, %rd46, %rd2;
	shl.b64 	%rd48, %rd47, 3;
	add.s64 	%rd49, %rd45, %rd48;
	st.global.u64 	[%rd49], %rd52;
	ret;

}
	// .globl	_Z7kernel2PmS_S_
.visible .entry _Z7kernel2PmS_S_(
	.param .u64 .ptr .align 1 _Z7kernel2PmS_S__param_0,
	.param .u64 .ptr .align 1 _Z7kernel2PmS_S__param_1,
	.param .u64 .ptr .align 1 _Z7kernel2PmS_S__param_2
)
{
	.reg .pred 	%p<2>;
	.reg .b32 	%r<21>;
	.reg .b64 	%rd<131>;
	// demoted variable
	.shared .align 8 .b8 _ZZ7kernel2PmS_S_E4mat1[8192];
	// demoted variable
	.shared .align 8 .b8 _ZZ7kernel2PmS_S_E4mat2[8192];
	ld.param.u64 	%rd11, [_Z7kernel2PmS_S__param_0];
	ld.param.u64 	%rd12, [_Z7kernel2PmS_S__param_1];
	ld.param.u64 	%rd9, [_Z7kernel2PmS_S__param_2];
	cvta.to.global.u64 	%rd13, %rd12;
	cvta.to.global.u64 	%rd14, %rd11;
	mov.u32 	%r7, %ctaid.y;
	mov.u32 	%r8, %ntid.y;
	mov.u32 	%r9, %tid.y;
	mad.lo.s32 	%r1, %r7, %r8, %r9;
	mov.u32 	%r10, %ctaid.x;
	mov.u32 	%r11, %ntid.x;
	mov.u32 	%r12, %tid.x;
	mad.lo.s32 	%r2, %r10, %r11, %r12;
	shl.b32 	%r13, %r7, 5;
	shl.b32 	%r14, %r10, 5;
	cvt.u64.u32 	%rd15, %r14;
	add.s32 	%r15, %r13, %r9;
	cvt.u64.u32 	%rd16, %r12;
	shl.b32 	%r16, %r9, 8;
	mov.u32 	%r17, _ZZ7kernel2PmS_S_E4mat1;
	add.s32 	%r3, %r17, %r16;
	shl.b32 	%r18, %r12, 3;
	add.s32 	%r4, %r3, %r18;
	shl.b32 	%r19, %r9, 12;
	cvt.u64.u32 	%rd17, %r19;
	add.s64 	%rd18, %rd15, %rd16;
	add.s64 	%rd19, %rd18, %rd17;
	mov.u32 	%r20, _ZZ7kernel2PmS_S_E4mat2;
	add.s32 	%r6, %r20, %r18;
	add.s32 	%r5, %r6, %r16;
	shl.b64 	%rd20, %rd19, 3;
	add.s64 	%rd128, %rd13, %rd20;
	mul.wide.u32 	%rd21, %r15, 32768;
	mul.wide.u32 	%rd22, %r12, 8;
	or.b64  	%rd23, %rd21, %rd22;
	add.s64 	%rd2, %rd14, %rd23;
	mov.b64 	%rd129, 0;
	mov.u64 	%rd130, %rd129;
$L__BB1_1:
	add.s64 	%rd24, %rd2, %rd129;
	ld.global.u64 	%rd25, [%rd24];
	st.shared.u64 	[%r4], %rd25;
	ld.global.u64 	%rd26, [%rd128];
	st.shared.u64 	[%r5], %rd26;
	bar.sync 	0;
	ld.shared.u64 	%rd27, [%r3];
	ld.shared.u64 	%rd28, [%r6];
	mad.lo.s64 	%rd29, %rd28, %rd27, %rd130;
	ld.shared.u64 	%rd30, [%r3+8];
	ld.shared.u64 	%rd31, [%r6+256];
	mad.lo.s64 	%rd32, %rd31, %rd30, %rd29;
	ld.shared.u64 	%rd33, [%r3+16];
	ld.shared.u64 	%rd34, [%r6+512];
	mad.lo.s64 	%rd35, %rd34, %rd33, %rd32;
	ld.shared.u64 	%rd36, [%r3+24];
	ld.shared.u64 	%rd37, [%r6+768];
	mad.lo.s64 	%rd38, %rd37, %rd36, %rd35;
	ld.shared.u64 	%rd39, [%r3+32];
	ld.shared.u64 	%rd40, [%r6+1024];
	mad.lo.s64 	%rd41, %rd40, %rd39, %rd38;
	ld.shared.u64 	%rd42, [%r3+40];
	ld.shared.u64 	%rd43, [%r6+1280];
	mad.lo.s64 	%rd44, %rd43, %rd42, %rd41;
	ld.shared.u64 	%rd45, [%r3+48];
	ld.shared.u64 	%rd46, [%r6+1536];
	mad.lo.s64 	%rd47, %rd46, %rd45, %rd44;
	ld.shared.u64 	%rd48, [%r3+56];
	ld.shared.u64 	%rd49, [%r6+1792];
	mad.lo.s64 	%rd50, %rd49, %rd48, %rd47;
	ld.shared.u64 	%rd51, [%r3+64];
	ld.shared.u64 	%rd52, [%r6+2048];
	mad.lo.s64 	%rd53, %rd52, %rd51, %rd50;
	ld.shared.u64 	%rd54, [%r3+72];
	ld.shared.u64 	%rd55, [%r6+2304];
	mad.lo.s64 	%rd56, %rd55, %rd54, %rd53;
	ld.shared.u64 	%rd57, [%r3+80];
	ld.shared.u64 	%rd58, [%r6+2560];
	mad.lo.s64 	%rd59, %rd58, %rd57, %rd56;
	ld.shared.u64 	%rd60, [%r3+88];
	ld.shared.u64 	%rd61, [%r6+2816];
	mad.lo.s64 	%rd62, %rd61, %rd60, %rd59;
	ld.shared.u64 	%rd63, [%r3+96];
	ld.shared.u64 	%rd64, [%r6+3072];
	mad.lo.s64 	%rd65, %rd64, %rd63, %rd62;
	ld.shared.u64 	%rd66, [%r3+104];
	ld.shared.u64 	%rd67, [%r6+3328];
	mad.lo.s64 	%rd68, %rd67, %rd66, %rd65;
	ld.shared.u64 	%rd69, [%r3+112];
	ld.shared.u64 	%rd70, [%r6+3584];
	mad.lo.s64 	%rd71, %rd70, %rd69, %rd68;
	ld.shared.u64 	%rd72, [%r3+120];
	ld.shared.u64 	%rd73, [%r6+3840];
	mad.lo.s64 	%rd74, %rd73, %rd72, %rd71;
	ld.shared.u64 	%rd75, [%r3+128];
	ld.shared.u64 	%rd76, [%r6+4096];
	mad.lo.s64 	%rd77, %rd76, %rd75, %rd74;
	ld.shared.u64 	%rd78, [%r3+136];
	ld.shared.u64 	%rd79, [%r6+4352];
	mad.lo.s64 	%rd80, %rd79, %rd78, %rd77;
	ld.shared.u64 	%rd81, [%r3+144];
	ld.shared.u64 	%rd82, [%r6+4608];
	mad.lo.s64 	%rd83, %rd82, %rd81, %rd80;
	ld.shared.u64 	%rd84, [%r3+152];
	ld.shared.u64 	%rd85, [%r6+4864];
	mad.lo.s64 	%rd86, %rd85, %rd84, %rd83;
	ld.shared.u64 	%rd87, [%r3+160];
	ld.shared.u64 	%rd88, [%r6+5120];
	mad.lo.s64 	%rd89, %rd88, %rd87, %rd86;
	ld.shared.u64 	%rd90, [%r3+168];
	ld.shared.u64 	%rd91, [%r6+5376];
	mad.lo.s64 	%rd92, %rd91, %rd90, %rd89;
	ld.shared.u64 	%rd93, [%r3+176];
	ld.shared.u64 	%rd94, [%r6+5632];
	mad.lo.s64 	%rd95, %rd94, %rd93, %rd92;
	ld.shared.u64 	%rd96, [%r3+184];
	ld.shared.u64 	%rd97, [%r6+5888];
	mad.lo.s64 	%rd98, %rd97, %rd96, %rd95;
	ld.shared.u64 	%rd99, [%r3+192];
	ld.shared.u64 	%rd100, [%r6+6144];
	mad.lo.s64 	%rd101, %rd100, %rd99, %rd98;
	ld.shared.u64 	%rd102, [%r3+200];
	ld.shared.u64 	%rd103, [%r6+6400];
	mad.lo.s64 	%rd104, %rd103, %rd102, %rd101;
	ld.shared.u64 	%rd105, [%r3+208];
	ld.shared.u64 	%rd106, [%r6+6656];
	mad.lo.s64 	%rd107, %rd106, %rd105, %rd104;
	ld.shared.u64 	%rd108, [%r3+216];
	ld.shared.u64 	%rd109, [%r6+6912];
	mad.lo.s64 	%rd110, %rd109, %rd108, %rd107;
	ld.shared.u64 	%rd111, [%r3+224];
	ld.shared.u64 	%rd112, [%r6+7168];
	mad.lo.s64 	%rd113, %rd112, %rd111, %rd110;
	ld.shared.u64 	%rd114, [%r3+232];
	ld.shared.u64 	%rd115, [%r6+7424];
	mad.lo.s64 	%rd116, %rd115, %rd114, %rd113;
	ld.shared.u64 	%rd117, [%r3+240];
	ld.shared.u64 	%rd118, [%r6+7680];
	mad.lo.s64 	%rd119, %rd118, %rd117, %rd116;
	ld.shared.u64 	%rd120, [%r3+248];
	ld.shared.u64 	%rd121, [%r6+7936];
	mad.lo.s64 	%rd130, %rd121, %rd120, %rd119;
	bar.sync 	0;
	add.s64 	%rd129, %rd129, 256;
	add.s64 	%rd128, %rd128, 1048576;
	setp.ne.s64 	%p1, %rd129, 32768;
	@%p1 bra 	$L__BB1_1;
	cvta.to.global.u64 	%rd122, %rd9;
	cvt.u64.u32 	%rd123, %r2;
	mul.wide.u32 	%rd124, %r1, 4096;
	add.s64 	%rd125, %rd124, %rd123;
	shl.b64 	%rd126, %rd125, 3;
	add.s64 	%rd127, %rd122, %rd126;
	st.global.u64 	[%rd127], %rd130;
	ret;

}
	// .globl	_Z7kernel3PmS_S_
.visible .entry _Z7kernel3PmS_S_(
	.param .u64 .ptr .align 1 _Z7kernel3PmS_S__param_0,
	.param .u64 .ptr .align 1 _Z7kernel3PmS_S__param_1,
	.param .u64 .ptr .align 1 _Z7kernel3PmS_S__param_2
)
{
	.reg .pred 	%p<2>;
	.reg .b32 	%r<21>;
	.reg .b64 	%rd<131>;
	// demoted variable
	.shared .align 8 .b8 _ZZ7kernel3PmS_S_E4mat1[8192];
	// demoted variable
	.shared .align 8 .b8 _ZZ7kernel3PmS_S_E4mat2[8192];
	ld.param.u64 	%rd11, [_Z7kernel3PmS_S__param_0];
	ld.param.u64 	%rd12, [_Z7kernel3PmS_S__param_1];
	ld.param.u64 	%rd9, [_Z7kernel3PmS_S__param_2];
	cvta.to.global.u64 	%rd13, %rd12;
	cvta.to.global.u64 	%rd14, %rd11;
	mov.u32 	%r7, %ctaid.y;
	mov.u32 	%r8, %ntid.y;
	mov.u32 	%r9, %tid.y;
	mad.lo.s32 	%r1, %r7, %r8, %r9;
	mov.u32 	%r10, %ctaid.x;
	mov.u32 	%r11, %ntid.x;
	mov.u32 	%r12, %tid.x;
	mad.lo.s32 	%r2, %r10, %r11, %r12;
	shl.b32 	%r13, %r7, 5;
	shl.b32 	%r14, %r10, 5;
	cvt.u64.u32 	%rd15, %r14;
	add.s32 	%r15, %r13, %r9;
	cvt.u64.u32 	%rd16, %r12;
	shl.b32 	%r16, %r9, 8;
	mov.u32 	%r17, _ZZ7kernel3PmS_S_E4mat1;
	add.s32 	%r3, %r17, %r16;
	shl.b32 	%r18, %r12, 3;
	add.s32 	%r4, %r3, %r18;
	shl.b32 	%r19, %r9, 12;
	cvt.u64.u32 	%rd17, %r19;
	add.s64 	%rd18, %rd15, %rd16;
	add.s64 	%rd19, %rd18, %rd17;
	mov.u32 	%r20, _ZZ7kernel3PmS_S_E4mat2;
	add.s32 	%r6, %r20, %r18;
	add.s32 	%r5, %r6, %r16;
	shl.b64 	%rd20, %rd19, 3;
	add.s64 	%rd128, %rd13, %rd20;
	mul.wide.u32 	%rd21, %r15, 32768;
	mul.wide.u32 	%rd22, %r12, 8;
	or.b64  	%rd23, %rd21, %rd22;
	add.s64 	%rd2, %rd14, %rd23;
	mov.b64 	%rd129, 0;
	mov.u64 	%rd130, %rd129;
$L__BB2_1:
	add.s64 	%rd24, %rd2, %rd129;
	ld.global.u64 	%rd25, [%rd24];
	st.shared.u64 	[%r4], %rd25;
	ld.global.u64 	%rd26, [%rd128];
	st.shared.u64 	[%r5], %rd26;
	bar.sync 	0;
	ld.shared.u64 	%rd27, [%r3];
	ld.shared.u64 	%rd28, [%r6];
	mad.lo.s64 	%rd29, %rd28, %rd27, %rd130;
	ld.shared.u64 	%rd30, [%r3+8];
	ld.shared.u64 	%rd31, [%r6+256];
	mad.lo.s64 	%rd32, %rd31, %rd30, %rd29;
	ld.shared.u64 	%rd33, [%r3+16];
	ld.shared.u64 	%rd34, [%r6+512];
	mad.lo.s64 	%rd35, %rd34, %rd33, %rd32;
	ld.shared.u64 	%rd36, [%r3+24];
	ld.shared.u64 	%rd37, [%r6+768];
	mad.lo.s64 	%rd38, %rd37, %rd36, %rd35;
	ld.shared.u64 	%rd39, [%r3+32];
	ld.shared.u64 	%rd40, [%r6+1024];
	mad.lo.s64 	%rd41, %rd40, %rd39, %rd38;
	ld.shared.u64 	%rd42, [%r3+40];
	ld.shared.u64 	%rd43, [%r6+1280];
	mad.lo.s64 	%rd44, %rd43, %rd42, %rd41;
	ld.shared.u64 	%rd45, [%r3+48];
	ld.shared.u64 	%rd46, [%r6+1536];
	mad.lo.s64 	%rd47, %rd46, %rd45, %rd44;
	ld.shared.u64 	%rd48, [%r3+56];
	ld.shared.u64 	%rd49, [%r6+1792];
	mad.lo.s64 	%rd50, %rd49, %rd48, %rd47;
	ld.shared.u64 	%rd51, [%r3+64];
	ld.shared.u64 	%rd52, [%r6+2048];
	mad.lo.s64 	%rd53, %rd52, %rd51, %rd50;
	ld.shared.u64 	%rd54, [%r3+72];
	ld.shared.u64 	%rd55, [%r6+2304];
	mad.lo.s64 	%rd56, %rd55, %rd54, %rd53;
	ld.shared.u64 	%rd57, [%r3+80];
	ld.shared.u64 	%rd58, [%r6+2560];
	mad.lo.s64 	%rd59, %rd58, %rd57, %rd56;
	ld.shared.u64 	%rd60, [%r3+88];
	ld.shared.u64 	%rd61, [%r6+2816];
	mad.lo.s64 	%rd62, %rd61, %rd60, %rd59;
	ld.shared.u64 	%rd63, [%r3+96];
	ld.shared.u64 	%rd64, [%r6+3072];
	mad.lo.s64 	%rd65, %rd64, %rd63, %rd62;
	ld.shared.u64 	%rd66, [%r3+104];
	ld.shared.u64 	%rd67, [%r6+3328];
	mad.lo.s64 	%rd68, %rd67, %rd66, %rd65;
	ld.shared.u64 	%rd69, [%r3+112];
	ld.shared.u64 	%rd70, [%r6+3584];
	mad.lo.s64 	%rd71, %rd70, %rd69, %rd68;
	ld.shared.u64 	%rd72, [%r3+120];
	ld.shared.u64 	%rd73, [%r6+3840];
	mad.lo.s64 	%rd74, %rd73, %rd72, %rd71;
	ld.shared.u64 	%rd75, [%r3+128];
	ld.shared.u64 	%rd76, [%r6+4096];
	mad.lo.s64 	%rd77, %rd76, %rd75, %rd74;
	ld.shared.u64 	%rd78, [%r3+136];
	ld.shared.u64 	%rd79, [%r6+4352];
	mad.lo.s64 	%rd80, %rd79, %rd78, %rd77;
	ld.shared.u64 	%rd81, [%r3+144];
	ld.shared.u64 	%rd82, [%r6+4608];
	mad.lo.s64 	%rd83, %rd82, %rd81, %rd80;
	ld.shared.u64 	%rd84, [%r3+152];
	ld.shared.u64 	%rd85, [%r6+4864];
	mad.lo.s64 	%rd86, %rd85, %rd84, %rd83;
	ld.shared.u64 	%rd87, [%r3+160];
	ld.shared.u64 	%rd88, [%r6+5120];
	mad.lo.s64 	%rd89, %rd88, %rd87, %rd86;
	ld.shared.u64 	%rd90, [%r3+168];
	ld.shared.u64 	%rd91, [%r6+5376];
	mad.lo.s64 	%rd92, %rd91, %rd90, %rd89;
	ld.shared.u64 	%rd93, [%r3+176];
	ld.shared.u64 	%rd94, [%r6+5632];
	mad.lo.s64 	%rd95, %rd94, %rd93, %rd92;
	ld.shared.u64 	%rd96, [%r3+184];
	ld.shared.u64 	%rd97, [%r6+5888];
	mad.lo.s64 	%rd98, %rd97, %rd96, %rd95;
	ld.shared.u64 	%rd99, [%r3+192];
	ld.shared.u64 	%rd100, [%r6+6144];
	mad.lo.s64 	%rd101, %rd100, %rd99, %rd98;
	ld.shared.u64 	%rd102, [%r3+200];
	ld.shared.u64 	%rd103, [%r6+6400];
	mad.lo.s64 	%rd104, %rd103, %rd102, %rd101;
	ld.shared.u64 	%rd105, [%r3+208];
	ld.shared.u64 	%rd106, [%r6+6656];
	mad.lo.s64 	%rd107, %rd106, %rd105, %rd104;
	ld.shared.u64 	%rd108, [%r3+216];
	ld.shared.u64 	%rd109, [%r6+6912];
	mad.lo.s64 	%rd110, %rd109, %rd108, %rd107;
	ld.shared.u64 	%rd111, [%r3+224];
	ld.shared.u64 	%rd112, [%r6+7168];
	mad.lo.s64 	%rd113, %rd112, %rd111, %rd110;
	ld.shared.u64 	%rd114, [%r3+232];
	ld.shared.u64 	%rd115, [%r6+7424];
	mad.lo.s64 	%rd116, %rd115, %rd114, %rd113;
	ld.shared.u64 	%rd117, [%r3+240];
	ld.shared.u64 	%rd118, [%r6+7680];
	mad.lo.s64 	%rd119, %rd118, %rd117, %rd116;
	ld.shared.u64 	%rd120, [%r3+248];
	ld.shared.u64 	%rd121, [%r6+7936];
	mad.lo.s64 	%rd130, %rd121, %rd120, %rd119;
	bar.sync 	0;
	add.s64 	%rd129, %rd129, 256;
	add.s64 	%rd128, %rd128, 1048576;
	setp.ne.s64 	%p1, %rd129, 32768;
	@%p1 bra 	$L__BB2_1;
	cvta.to.global.u64 	%rd122, %rd9;
	cvt.u64.u32 	%rd123, %r2;
	mul.wide.u32 	%rd124, %r1, 4096;
	add.s64 	%rd125, %rd124, %rd123;
	shl.b64 	%rd126, %rd125, 3;
	add.s64 	%rd127, %rd122, %rd126;
	st.global.u64 	[%rd127], %rd130;
	ret;

}


// ===== COMPILED SASS (sm_100) =====

	.target	sm_100

	.elftype	@"ET_EXEC"


//--------------------- .note.nv.tkinfo           --------------------------
	.section	.note.nv.tkinfo,"",@"SHT_NOTE"
	.sectionflags	@"SHF_NOTE_NV_TKINFO"
	.tkinfo
        /*0018*/ 	.word	0x00000002
        /*0030*/ 	.string	""
        /*0030*/ 	.string	"ptxas"
        /*0030*/ 	.string	"Cuda compilation tools, release 13.0, V13.0.88"
        /*0030*/ 	.string	"Build cuda_13.0.r13.0/compiler.36424714_0"
        /*0030*/ 	.string	"-arch sm_100 -m 64 "



//--------------------- .note.nv.cuinfo           --------------------------
	.section	.note.nv.cuinfo,"",@"SHT_NOTE"
	.sectionflags	@"SHF_NOTE_NV_CUINFO"
        /*0018*/ 	.short	0x0002
        /*001a*/ 	.short	0x0064
        /*001c*/ 	.short	0x0082
	.zero		2


//--------------------- .nv.info                  --------------------------
	.section	.nv.info,"",@"SHT_CUDA_INFO"
	.align	4


	//----- nvinfo : EIATTR_REGCOUNT
	.align		4
        /*0000*/ 	.byte	0x04, 0x2f
        /*0002*/ 	.short	(.L_1 - .L_0)
	.align		4
.L_0:
        /*0004*/ 	.word	index@(_Z7kernel1PmS_S_)
        /*0008*/ 	.word	0x00000020


	//----- nvinfo : EIATTR_FRAME_SIZE
	.align		4
.L_1:
        /*000c*/ 	.byte	0x04, 0x11
        /*000e*/ 	.short	(.L_3 - .L_2)
	.align		4
.L_2:
        /*0010*/ 	.word	index@(_Z7kernel1PmS_S_)
        /*0014*/ 	.word	0x00000000


	//----- nvinfo : EIATTR_REGCOUNT
	.align		4
.L_3:
        /*0018*/ 	.byte	0x04, 0x2f
        /*001a*/ 	.short	(.L_5 - .L_4)
	.align		4
.L_4:
        /*001c*/ 	.word	index@(_Z7kernel2PmS_S_)
        /*0020*/ 	.word	0x0000001e


	//----- nvinfo : EIATTR_FRAME_SIZE
	.align		4
.L_5:
        /*0024*/ 	.byte	0x04, 0x11
        /*0026*/ 	.short	(.L_7 - .L_6)
	.align		4
.L_6:
        /*0028*/ 	.word	index@(_Z7kernel2PmS_S_)
        /*002c*/ 	.word	0x00000000


	//----- nvinfo : EIATTR_REGCOUNT
	.align		4
.L_7:
        /*0030*/ 	.byte	0x04, 0x2f
        /*0032*/ 	.short	(.L_9 - .L_8)
	.align		4
.L_8:
        /*0034*/ 	.word	index@(_Z7kernel3PmS_S_)
        /*0038*/ 	.word	0x0000001e


	//----- nvinfo : EIATTR_FRAME_SIZE
	.align		4
.L_9:
        /*003c*/ 	.byte	0x04, 0x11
        /*003e*/ 	.short	(.L_11 - .L_10)
	.align		4
.L_10:
        /*0040*/ 	.word	index@(_Z7kernel3PmS_S_)
        /*0044*/ 	.word	0x00000000


	//----- nvinfo : EIATTR_MIN_STACK_SIZE
	.align		4
.L_11:
        /*0048*/ 	.byte	0x04, 0x12
        /*004a*/ 	.short	(.L_13 - .L_12)
	.align		4
.L_12:
        /*004c*/ 	.word	index@(_Z7kernel3PmS_S_)
        /*0050*/ 	.word	0x00000000


	//----- nvinfo : EIATTR_MIN_STACK_SIZE
	.align		4
.L_13:
        /*0054*/ 	.byte	0x04, 0x12
        /*0056*/ 	.short	(.L_15 - .L_14)
	.align		4
.L_14:
        /*0058*/ 	.word	index@(_Z7kernel2PmS_S_)
        /*005c*/ 	.word	0x00000000


	//----- nvinfo : EIATTR_MIN_STACK_SIZE
	.align		4
.L_15:
        /*0060*/ 	.byte	0x04, 0x12
        /*0062*/ 	.short	(.L_17 - .L_16)
	.align		4
.L_16:
        /*0064*/ 	.word	index@(_Z7kernel1PmS_S_)
        /*0068*/ 	.word	0x00000000
.L_17:


//--------------------- .nv.compat                --------------------------
	.section	.nv.compat,"",@"SHT_CUDA_COMPAT_INFO"
	.align	4
        /*0000*/ 	.byte	0x02, 0x09, 0x00, 0x00, 0x02, 0x02, 0x01, 0x00, 0x02, 0x05, 0x05, 0x00, 0x03, 0x07, 0x01, 0x01
        /*0010*/ 	.byte	0x02, 0x03, 0x00, 0x00, 0x02, 0x06, 0x01, 0x00, 0x04, 0x0b, 0x08, 0x00, 0x09, 0x00, 0x00, 0x00
        /*0020*/ 	.byte	0x00, 0x00, 0x00, 0x00


//--------------------- .nv.info._Z7kernel3PmS_S_ --------------------------
	.section	.nv.info._Z7kernel3PmS_S_,"",@"SHT_CUDA_INFO"
	.sectionflags	@""
	.align	4


	//----- nvinfo : EIATTR_CUDA_API_VERSION
	.align		4
        /*0000*/ 	.byte	0x04, 0x37
        /*0002*/ 	.short	(.L_19 - .L_18)
.L_18:
        /*0004*/ 	.word	0x00000082


	//----- nvinfo : EIATTR_KPARAM_INFO
	.align		4
.L_19:
        /*0008*/ 	.byte	0x04, 0x17
        /*000a*/ 	.short	(.L_21 - .L_20)
.L_20:
        /*000c*/ 	.word	0x00000000
        /*0010*/ 	.short	0x0002
        /*0012*/ 	.short	0x0010
        /*0014*/ 	.byte	0x00, 0xf5, 0x21, 0x00


	//----- nvinfo : EIATTR_KPARAM_INFO
	.align		4
.L_21:
        /*0018*/ 	.byte	0x04, 0x17
        /*001a*/ 	.short	(.L_23 - .L_22)
.L_22:
        /*001c*/ 	.word	0x00000000
        /*0020*/ 	.short	0x0001
        /*0022*/ 	.short	0x0008
        /*0024*/ 	.byte	0x00, 0xf5, 0x21, 0x00


	//----- nvinfo : EIATTR_KPARAM_INFO
	.align		4
.L_23:
        /*0028*/ 	.byte	0x04, 0x17
        /*002a*/ 	.short	(.L_25 - .L_24)
.L_24:
        /*002c*/ 	.word	0x00000000
        /*0030*/ 	.short	0x0000
        /*0032*/ 	.short	0x0000
        /*0034*/ 	.byte	0x00, 0xf5, 0x21, 0x00


	//----- nvinfo : EIATTR_SPARSE_MMA_MASK
	.align		4
.L_25:
        /*0038*/ 	.byte	0x03, 0x50
        /*003a*/ 	.short	0x0000


	//----- nvinfo : EIATTR_MAXREG_COUNT
	.align		4
        /*003c*/ 	.byte	0x03, 0x1b
        /*003e*/ 	.short	0x00ff


	//----- nvinfo : EIATTR_NUM_BARRIERS
	.align		4
        /*0040*/ 	.byte	0x02, 0x4c
        /*0042*/ 	.byte	0x01
	.zero		1


	//----- nvinfo : EIATTR_MERCURY_ISA_VERSION
	.align		4
        /*0044*/ 	.byte	0x03, 0x5f
        /*0046*/ 	.short	0x0101


	//----- nvinfo : EIATTR_VRC_CTA_INIT_COUNT
	.align		4
        /*0048*/ 	.byte	0x02, 0x4a
	.zero		1
	.zero		1


	//----- nvinfo : EIATTR_EXIT_INSTR_OFFSETS
	.align		4
        /*004c*/ 	.byte	0x04, 0x1c
        /*004e*/ 	.short	(.L_27 - .L_26)


	//   ....[0]....
.L_26:
        /*0050*/ 	.word	0x00000eb0


	//----- nvinfo : EIATTR_CBANK_PARAM_SIZE
	.align		4
.L_27:
        /*0054*/ 	.byte	0x03, 0x19
        /*0056*/ 	.short	0x0018


	//----- nvinfo : EIATTR_PARAM_CBANK
	.align		4
        /*0058*/ 	.byte	0x04, 0x0a
        /*005a*/ 	.short	(.L_29 - .L_28)
	.align		4
.L_28:
        /*005c*/ 	.word	index@(.nv.constant0._Z7kernel3PmS_S_)
        /*0060*/ 	.short	0x0380
        /*0062*/ 	.short	0x0018


	//----- nvinfo : EIATTR_SW_WAR
	.align		4
.L_29:
        /*0064*/ 	.byte	0x04, 0x36
        /*0066*/ 	.short	(.L_31 - .L_30)
.L_30:
        /*0068*/ 	.word	0x00000008
.L_31:


//--------------------- .nv.info._Z7kernel2PmS_S_ --------------------------
	.section	.nv.info._Z7kernel2PmS_S_,"",@"SHT_CUDA_INFO"
	.sectionflags	@""
	.align	4


	//----- nvinfo : EIATTR_CUDA_API_VERSION
	.align		4
        /*0000*/ 	.byte	0x04, 0x37
        /*0002*/ 	.short	(.L_33 - .L_32)
.L_32:
        /*0004*/ 	.word	0x00000082


	//----- nvinfo : EIATTR_KPARAM_INFO
	.align		4
.L_33:
        /*0008*/ 	.byte	0x04, 0x17
        /*000a*/ 	.short	(.L_35 - .L_34)
.L_34:
        /*000c*/ 	.word	0x00000000
        /*0010*/ 	.short	0x0002
        /*0012*/ 	.short	0x0010
        /*0014*/ 	.byte	0x00, 0xf5, 0x21, 0x00


	//----- nvinfo : EIATTR_KPARAM_INFO
	.align		4
.L_35:
        /*0018*/ 	.byte	0x04, 0x17
        /*001a*/ 	.short	(.L_37 - .L_36)
.L_36:
        /*001c*/ 	.word	0x00000000
        /*0020*/ 	.short	0x0001
        /*0022*/ 	.short	0x0008
        /*0024*/ 	.byte	0x00, 0xf5, 0x21, 0x00


	//----- nvinfo : EIATTR_KPARAM_INFO
	.align		4
.L_37:
        /*0028*/ 	.byte	0x04, 0x17
        /*002a*/ 	.short	(.L_39 - .L_38)
.L_38:
        /*002c*/ 	.word	0x00000000
        /*0030*/ 	.short	0x0000
        /*0032*/ 	.short	0x0000
        /*0034*/ 	.byte	0x00, 0xf5, 0x21, 0x00


	//----- nvinfo : EIATTR_SPARSE_MMA_MASK
	.align		4
.L_39:
        /*0038*/ 	.byte	0x03, 0x50
        /*003a*/ 	.short	0x0000


	//----- nvinfo : EIATTR_MAXREG_COUNT
	.align		4
        /*003c*/ 	.byte	0x03, 0x1b
        /*003e*/ 	.short	0x00ff


	//----- nvinfo : EIATTR_NUM_BARRIERS
	.align		4
        /*0040*/ 	.byte	0x02, 0x4c
        /*0042*/ 	.byte	0x01
	.zero		1


	//----- nvinfo : EIATTR_MERCURY_ISA_VERSION
	.align		4
        /*0044*/ 	.byte	0x03, 0x5f
        /*0046*/ 	.short	0x0101


	//----- nvinfo : EIATTR_VRC_CTA_INIT_COUNT
	.align		4
        /*0048*/ 	.byte	0x02, 0x4a
	.zero		1
	.zero		1


	//----- nvinfo : EIATTR_EXIT_INSTR_OFFSETS
	.align		4
        /*004c*/ 	.byte	0x04, 0x1c
        /*004e*/ 	.short	(.L_41 - .L_40)


	//   ....[0]....
.L_40:
        /*0050*/ 	.word	0x00000eb0


	//----- nvinfo : EIATTR_CBANK_PARAM_SIZE
	.align		4
.L_41:
        /*0054*/ 	.byte	0x03, 0x19
        /*0056*/ 	.short	0x0018


	//----- nvinfo : EIATTR_PARAM_CBANK
	.align		4
        /*0058*/ 	.byte	0x04, 0x0a
        /*005a*/ 	.short	(.L_43 - .L_42)
	.align		4
.L_42:
        /*005c*/ 	.word	index@(.nv.constant0._Z7kernel2PmS_S_)
        /*0060*/ 	.short	0x0380
        /*0062*/ 	.short	0x0018


	//----- nvinfo : EIATTR_SW_WAR
	.align		4
.L_43:
        /*0064*/ 	.byte	0x04, 0x36
        /*0066*/ 	.short	(.L_45 - .L_44)
.L_44:
        /*0068*/ 	.word	0x00000008
.L_45:


//--------------------- .nv.info._Z7kernel1PmS_S_ --------------------------
	.section	.nv.info._Z7kernel1PmS_S_,"",@"SHT_CUDA_INFO"
	.sectionflags	@""
	.align	4


	//----- nvinfo : EIATTR_CUDA_API_VERSION
	.align		4
        /*0000*/ 	.byte	0x04, 0x37
        /*0002*/ 	.short	(.L_47 - .L_46)
.L_46:
        /*0004*/ 	.word	0x00000082


	//----- nvinfo : EIATTR_KPARAM_INFO
	.align		4
.L_47:
        /*0008*/ 	.byte	0x04, 0x17
        /*000a*/ 	.short	(.L_49 - .L_48)
.L_48:
        /*000c*/ 	.word	0x00000000
        /*0010*/ 	.short	0x0002
        /*0012*/ 	.short	0x0010
        /*0014*/ 	.byte	0x00, 0xf5, 0x21, 0x00


	//----- nvinfo : EIATTR_KPARAM_INFO
	.align		4
.L_49:
        /*0018*/ 	.byte	0x04, 0x17
        /*001a*/ 	.short	(.L_51 - .L_50)
.L_50:
        /*001c*/ 	.word	0x00000000
        /*0020*/ 	.short	0x0001
        /*0022*/ 	.short	0x0008
        /*0024*/ 	.byte	0x00, 0xf5, 0x21, 0x00


	//----- nvinfo : EIATTR_KPARAM_INFO
	.align		4
.L_51:
        /*0028*/ 	.byte	0x04, 0x17
        /*002a*/ 	.short	(.L_53 - .L_52)
.L_52:
        /*002c*/ 	.word	0x00000000
        /*0030*/ 	.short	0x0000
        /*0032*/ 	.short	0x0000
        /*0034*/ 	.byte	0x00, 0xf5, 0x21, 0x00


	//----- nvinfo : EIATTR_SPARSE_MMA_MASK
	.align		4
.L_53:
        /*0038*/ 	.byte	0x03, 0x50
        /*003a*/ 	.short	0x0000


	//----- nvinfo : EIATTR_MAXREG_COUNT
	.align		4
        /*003c*/ 	.byte	0x03, 0x1b
        /*003e*/ 	.short	0x00ff


	//----- nvinfo : EIATTR_MERCURY_ISA_VERSION
	.align		4
        /*0040*/ 	.byte	0x03, 0x5f
        /*0042*/ 	.short	0x0101


	//----- nvinfo : EIATTR_VRC_CTA_INIT_COUNT
	.align		4
        /*0044*/ 	.byte	0x02, 0x4a
	.zero		1
	.zero		1


	//----- nvinfo : EIATTR_EXIT_INSTR_OFFSETS
	.align		4
        /*0048*/ 	.byte	0x04, 0x1c
        /*004a*/ 	.short	(.L_55 - .L_54)


	//   ....[0]....
.L_54:
        /*004c*/ 	.word	0x00001a20


	//----- nvinfo : EIATTR_CBANK_PARAM_SIZE
	.align		4
.L_55:
        /*0050*/ 	.byte	0x03, 0x19
        /*0052*/ 	.short	0x0018


	//----- nvinfo : EIATTR_PARAM_CBANK
	.align		4
        /*0054*/ 	.byte	0x04, 0x0a
        /*0056*/ 	.short	(.L_57 - .L_56)
	.align		4
.L_56:
        /*0058*/ 	.word	index@(.nv.constant0._Z7kernel1PmS_S_)
        /*005c*/ 	.short	0x0380
        /*005e*/ 	.short	0x0018


	//----- nvinfo : EIATTR_SW_WAR
	.align		4
.L_57:
        /*0060*/ 	.byte	0x04, 0x36
        /*0062*/ 	.short	(.L_59 - .L_58)
.L_58:
        /*0064*/ 	.word	0x00000008
.L_59:


//--------------------- .nv.callgraph             --------------------------
	.section	.nv.callgraph,"",@"SHT_CUDA_CALLGRAPH"
	.align	4
	.sectionentsize	8
	.align		4
        /*0000*/ 	.word	0x00000000
	.align		4
        /*0004*/ 	.word	0xffffffff
	.align		4
        /*0008*/ 	.word	0x00000000
	.align		4
        /*000c*/ 	.word	0xfffffffe
	.align		4
        /*0010*/ 	.word	0x00000000
	.align		4
        /*0014*/ 	.word	0xfffffffd
	.align		4
        /*0018*/ 	.word	0x00000000
	.align		4
        /*001c*/ 	.word	0xfffffffc


//--------------------- .text._Z7kernel3PmS_S_    --------------------------
	.section	.text._Z7kernel3PmS_S_,"ax",@progbits
	.align	128
        .global         _Z7kernel3PmS_S_
        .type           _Z7kernel3PmS_S_,@function
        .size           _Z7kernel3PmS_S_,(.L_x_6 - _Z7kernel3PmS_S_)
        .other          _Z7kernel3PmS_S_,@"STO_CUDA_ENTRY STV_DEFAULT"
_Z7kernel3PmS_S_:
.text._Z7kernel3PmS_S_:
[----:B------:R-:W-:Y:S01]  /*0000*/  LDC R1, c[0x0][0x37c] ;  /* 0x0000df00ff017b82 */ /* 0x000fe20000000800 */
[----:B------:R-:W0:Y:S07]  /*0010*/  S2R R17, SR_CTAID.Y ;  /* 0x0000000000117919 */ /* 0x000e2e0000002600 */
[----:B------:R-:W1:Y:S01]  /*0020*/  S2UR UR11, SR_CTAID.X ;  /* 0x00000000000b79c3 */ /* 0x000e620000002500 */
[----:B------:R-:W2:Y:S01]  /*0030*/  LDCU.128 UR12, c[0x0][0x380] ;  /* 0x00007000ff0c77ac */ /* 0x000ea20008000c00 */
[----:B------:R-:W-:Y:S01]  /*0040*/  CS2R R20, SRZ ;  /* 0x0000000000147805 */ /* 0x000fe2000001ff00 */
[----:B------:R-:W0:Y:S01]  /*0050*/  S2R R8, SR_TID.Y ;  /* 0x0000000000087919 */ /* 0x000e220000002200 */
[----:B------:R-:W3:Y:S01]  /*0060*/  LDCU UR10, c[0x0][0x364] ;  /* 0x00006c80ff0a77ac */ /* 0x000ee20008000800 */
[----:B------:R-:W4:Y:S03]  /*0070*/  S2R R7, SR_TID.X ;  /* 0x0000000000077919 */ /* 0x000f260000002100 */
[----:B------:R-:W5:Y:S01]  /*0080*/  S2UR UR5, SR_CgaCtaId ;  /* 0x00000000000579c3 */ /* 0x000f620000008800 */
[----:B------:R-:W-:Y:S01]  /*0090*/  UMOV UR4, 0x400 ;  /* 0x0000040000047882 */ /* 0x000fe20000000000 */
[----:B------:R-:W0:Y:S06]  /*00a0*/  LDCU.64 UR8, c[0x0][0x358] ;  /* 0x00006b00ff0877ac */ /* 0x000e2c0008000a00 */
[----:B------:R-:W2:Y:S01]  /*00b0*/  LDC R18, c[0x0][0x360] ;  /* 0x0000d800ff127b82 */ /* 0x000ea20000000800 */
[----:B-1----:R-:W-:-:S02]  /*00c0*/  USHF.L.U32 UR6, UR11, 0x5, URZ ;  /* 0x000000050b067899 */ /* 0x002fc400080006ff */
[----:B-----5:R-:W-:Y:S02]  /*00d0*/  ULEA UR7, UR5, UR4, 0x18 ;  /* 0x0000000405077291 */ /* 0x020fe4000f8ec0ff */
[----:B------:R-:W-:Y:S01]  /*00e0*/  UIADD3 UR4, UPT, UPT, UR4, 0x2000, URZ ;  /* 0x0000200004047890 */ /* 0x000fe2000fffe0ff */
[C---:B0-----:R-:W-:Y:S01]  /*00f0*/  LEA R2, R17.reuse, R8, 0x5 ;  /* 0x0000000811027211 */ /* 0x041fe200078e28ff */
[----:B---3--:R-:W-:Y:S01]  /*0100*/  IMAD R17, R17, UR10, R8 ;  /* 0x0000000a11117c24 */ /* 0x008fe2000f8e0208 */
[C---:B------:R-:W-:Y:S01]  /*0110*/  SHF.L.U32 R0, R8.reuse, 0xc, RZ ;  /* 0x0000000c08007819 */ /* 0x040fe200000006ff */
[----:B------:R-:W-:Y:S01]  /*0120*/  ULEA UR4, UR5, UR4, 0x18 ;  /* 0x0000000405047291 */ /* 0x000fe2000f8ec0ff */
[----:B----4-:R-:W-:Y:S01]  /*0130*/  IMAD.WIDE.U32 R4, R7, 0x8, RZ ;  /* 0x0000000807047825 */ /* 0x010fe200078e00ff */
[----:B------:R-:W-:Y:S01]  /*0140*/  LEA R16, R8, UR7, 0x8 ;  /* 0x0000000708107c11 */ /* 0x000fe2000f8e40ff */
[----:B------:R-:W-:Y:S01]  /*0150*/  UMOV UR5, URZ ;  /* 0x000000ff00057c82 */ /* 0x000fe20008000000 */
[----:B------:R-:W-:Y:S01]  /*0160*/  IADD3 R6, P1, P2, R0, UR6, R7 ;  /* 0x0000000600067c10 */ /* 0x000fe2000fa3e007 */
[----:B------:R-:W-:-:S04]  /*0170*/  IMAD.WIDE.U32 R2, R2, 0x8000, RZ ;  /* 0x0000800002027825 */ /* 0x000fc800078e00ff */
[----:B--2---:R-:W-:Y:S01]  /*0180*/  IMAD R18, R18, UR11, R7 ;  /* 0x0000000b12127c24 */ /* 0x004fe2000f8e0207 */
[----:B------:R-:W-:Y:S02]  /*0190*/  LOP3.LUT R0, R2, R4, RZ, 0xfc, !PT ;  /* 0x0000000402007212 */ /* 0x000fe400078efcff */
[----:B------:R-:W-:Y:S02]  /*01a0*/  LOP3.LUT R2, R3, R5, RZ, 0xfc, !PT ;  /* 0x0000000503027212 */ /* 0x000fe400078efcff */
[----:B------:R-:W-:Y:S02]  /*01b0*/  LEA R4, P0, R6, UR14, 0x3 ;  /* 0x0000000e06047c11 */ /* 0x000fe4000f8018ff */
[----:B------:R-:W-:Y:S02]  /*01c0*/  IADD3.X R3, PT, PT, RZ, RZ, RZ, P1, P2 ;  /* 0x000000ffff037210 */ /* 0x000fe40000fe44ff */
[----:B------:R-:W-:Y:S02]  /*01d0*/  IADD3 R0, P1, PT, R0, UR12, RZ ;  /* 0x0000000c00007c10 */ /* 0x000fe4000ff3e0ff */
[----:B------:R-:W-:-:S02]  /*01e0*/  LEA.HI.X R3, R6, UR15, R3, 0x3, P0 ;  /* 0x0000000f06037c11 */ /* 0x000fc400080f1c03 */
[C---:B------:R-:W-:Y:S01]  /*01f0*/  LEA R6, R7.reuse, UR4, 0x3 ;  /* 0x0000000407067c11 */ /* 0x040fe2000f8e18ff */
[----:B------:R-:W-:Y:S01]  /*0200*/  UMOV UR4, URZ ;  /* 0x000000ff00047c82 */ /* 0x000fe20008000000 */
[----:B------:R-:W-:Y:S02]  /*0210*/  IADD3.X R2, PT, PT, R2, UR13, RZ, P1, !PT ;  /* 0x0000000d02027c10 */ /* 0x000fe40008ffe4ff */
[----:B------:R-:W-:Y:S02]  /*0220*/  LEA R7, R7, R16, 0x3 ;  /* 0x0000001007077211 */ /* 0x000fe400078e18ff */
[----:B------:R-:W-:-:S07]  /*0230*/  LEA R5, R8, R6, 0x8 ;  /* 0x0000000608057211 */ /* 0x000fce00078e40ff */
.L_x_0:
[----:B------:R-:W-:Y:S02]  /*0240*/  IADD3 R10, P0, PT, R0, UR4, RZ ;  /* 0x00000004000a7c10 */ /* 0x000fe4000ff1e0ff */
[----:B------:R-:W-:Y:S02]  /*0250*/  MOV R24, R4 ;  /* 0x0000000400187202 */ /* 0x000fe40000000f00 */
[----:B------:R-:W-:Y:S02]  /*0260*/  IADD3.X R11, PT, PT, R2, UR5, RZ, P0, !PT ;  /* 0x00000005020b7c10 */ /* 0x000fe400087fe4ff */
[----:B------:R-:W-:-:S04]  /*0270*/  MOV R25, R3 ;  /* 0x0000000300197202 */ /* 0x000fc80000000f00 */
[----:B------:R-:W2:Y:S04]  /*0280*/  LDG.E.64 R10, desc[UR8][R10.64] ;  /* 0x000000080a0a7981 */ /* 0x000ea8000c1e1b00 */
[----:B------:R-:W3:Y:S01]  /*0290*/  LDG.E.64 R24, desc[UR8][R24.64] ;  /* 0x0000000818187981 */ /* 0x000ee2000c1e1b00 */
[----:B------:R-:W-:Y:S01]  /*02a0*/  UIADD3 UR4, UP1, UPT, UR4, 0x100, URZ ;  /* 0x0000010004047890 */ /* 0x000fe2000ff3e0ff */
[----:B------:R-:W-:-:S03]  /*02b0*/  IADD3 R4, P0, PT, R4, 0x100000, RZ ;  /* 0x0010000004047810 */ /* 0x000fc60007f1e0ff */
[----:B------:R-:W-:Y:S01]  /*02c0*/  UISETP.NE.U32.AND UP0, UPT, UR4, 0x8000, UPT ;  /* 0x000080000400788c */ /* 0x000fe2000bf05070 */
[----:B------:R-:W-:Y:S01]  /*02d0*/  IADD3.X R3, PT, PT, RZ, R3, RZ, P0, !PT ;  /* 0x00000003ff037210 */ /* 0x000fe200007fe4ff */
[----:B------:R-:W-:-:S04]  /*02e0*/  UIADD3.X UR5, UPT, UPT, URZ, UR5, URZ, UP1, !UPT ;  /* 0x00000005ff057290 */ /* 0x000fc80008ffe4ff */
[----:B------:R-:W-:Y:S01]  /*02f0*/  UISETP.NE.AND.EX UP0, UPT, UR5, URZ, UPT, UP0 ;  /* 0x000000ff0500728c */ /* 0x000fe2000bf05300 */
[----:B--2---:R-:W-:Y:S04]  /*0300*/  STS.64 [R7], R10 ;  /* 0x0000000a07007388 */ /* 0x004fe80000000a00 */
[----:B---3--:R-:W-:Y:S01]  /*0310*/  STS.64 [R5], R24 ;  /* 0x0000001805007388 */ /* 0x008fe20000000a00 */
[----:B------:R-:W-:Y:S06]  /*0320*/  BAR.SYNC.DEFER_BLOCKING 0x0 ;  /* 0x0000000000007b1d */ /* 0x000fec0000010000 */
[----:B------:R-:W-:Y:S04]  /*0330*/  LDS.64 R8, [R6] ;  /* 0x0000000006087984 */ /* 0x000fe80000000a00 */
[----:B------:R-:W0:Y:S04]  /*0340*/  LDS.128 R12, [R16] ;  /* 0x00000000100c7984 */ /* 0x000e280000000c00 */
[----:B------:R-:W1:Y:S01]  /*0350*/  LDS.64 R22, [R6+0x100] ;  /* 0x0001000006167984 */ /* 0x000e620000000a00 */
[----:B0-----:R-:W-:-:S02]  /*0360*/  IMAD R9, R9, R12, RZ ;  /* 0x0000000c09097224 */ /* 0x001fc400078e02ff */
[----:B------:R-:W-:-:S04]  /*0370*/  IMAD.WIDE.U32 R20, R12, R8, R20 ;  /* 0x000000080c147225 */ /* 0x000fc800078e0014 */
[----:B------:R-:W-:Y:S02]  /*0380*/  IMAD R27, R13, R8, R9 ;  /* 0x000000080d1b7224 */ /* 0x000fe400078e0209 */
[----:B------:R-:W-:Y:S01]  /*0390*/  LDS.64 R12, [R6+0x200] ;  /* 0x00020000060c7984 */ /* 0x000fe20000000a00 */
[-C--:B-1----:R-:W-:Y:S02]  /*03a0*/  IMAD R23, R23, R14.reuse, RZ ;  /* 0x0000000e17177224 */ /* 0x082fe400078e02ff */
[----:B------:R-:W-:Y:S01]  /*03b0*/  IADD3 R21, PT, PT, R21, R27, RZ ;  /* 0x0000001b15157210 */ /* 0x000fe20007ffe0ff */
[----:B------:R-:W0:Y:S01]  /*03c0*/  LDS.128 R8, [R16+0x10] ;  /* 0x0000100010087984 */ /* 0x000e220000000c00 */
[C---:B------:R-:W-:Y:S02]  /*03d0*/  IMAD R15, R22.reuse, R15, R23 ;  /* 0x0000000f160f7224 */ /* 0x040fe400078e0217 */
[----:B------:R-:W-:Y:S02]  /*03e0*/  IMAD.WIDE.U32 R22, R22, R14, R20 ;  /* 0x0000000e16167225 */ /* 0x000fe400078e0014 */
[----:B------:R-:W1:Y:S03]  /*03f0*/  LDS.64 R20, [R6+0x300] ;  /* 0x0003000006147984 */ /* 0x000e660000000a00 */
[----:B------:R-:W-:Y:S01]  /*0400*/  IADD3 R23, PT, PT, R23, R15, RZ ;  /* 0x0000000f17177210 */ /* 0x000fe20007ffe0ff */
        /* <DEDUP_REMOVED lines=11> */
[----:B------:R-:W-:Y:S01]  /*04c0*/  LDS.64 R22, [R6+0x600] ;  /* 0x0006000006167984 */ /* 0x000fe20000000a00 */
[----:B0-----:R-:W-:-:S04]  /*04d0*/  IMAD R9, R9, R12, RZ ;  /* 0x0000000c09097224 */ /* 0x001fc800078e02ff */
[-C--:B------:R-:W-:Y:S02]  /*04e0*/  IMAD R25, R13, R8.reuse, R9 ;  /* 0x000000080d197224 */ /* 0x080fe400078e0209 */
[----:B------:R-:W-:Y:S02]  /*04f0*/  IMAD.WIDE.U32 R12, R12, R8, R10 ;  /* 0x000000080c0c7225 */ /* 0x000fe400078e000a */
[----:B------:R-:W0:Y:S02]  /*0500*/  LDS.128 R8, [R16+0x30] ;  /* 0x0000300010087984 */ /* 0x000e240000000c00 */
[----:B-1----:R-:W-:Y:S01]  /*0510*/  IMAD R21, R21, R14, RZ ;  /* 0x0000000e15157224 */ /* 0x002fe200078e02ff */
[----:B------:R-:W-:-:S03]  /*0520*/  IADD3 R13, PT, PT, R13, R25, RZ ;  /* 0x000000190d0d7210 */ /* 0x000fc60007ffe0ff */
[C---:B------:R-:W-:Y:S02]  /*0530*/  IMAD R15, R20.reuse, R15, R21 ;  /* 0x0000000f140f7224 */ /* 0x040fe400078e0215 */
[----:B------:R-:W-:Y:S02]  /*0540*/  IMAD.WIDE.U32 R12, R20, R14, R12 ;  /* 0x0000000e140c7225 */ /* 0x000fe400078e000c */
[----:B------:R-:W1:Y:S03]  /*0550*/  LDS.64 R20, [R6+0x700] ;  /* 0x0007000006147984 */ /* 0x000e660000000a00 */
[----:B------:R-:W-:Y:S01]  /*0560*/  IADD3 R13, PT, PT, R13, R15, RZ ;  /* 0x0000000f0d0d7210 */ /* 0x000fe20007ffe0ff */
[----:B0-----:R-:W-:-:S04]  /*0570*/  IMAD R25, R23, R8, RZ ;  /* 0x0000000817197224 */ /* 0x001fc800078e02ff */
[-C--:B------:R-:W-:Y:S02]  /*0580*/  IMAD R25, R9, R22.reuse, R25 ;  /* 0x0000001609197224 */ /* 0x080fe400078e0219 */
[----:B------:R-:W-:Y:S02]  /*0590*/  IMAD.WIDE.U32 R22, R8, R22, R12 ;  /* 0x0000001608167225 */ /* 0x000fe400078e000c */
[----:B------:R-:W-:Y:S02]  /*05a0*/  LDS.64 R8, [R6+0x800] ;  /* 0x0008000006087984 */ /* 0x000fe40000000a00 */
[----:B-1----:R-:W-:Y:S01]  /*05b0*/  IMAD R21, R21, R10, RZ ;  /* 0x0000000a15157224 */ /* 0x002fe200078e02ff */
[----:B------:R-:W-:Y:S01]  /*05c0*/  IADD3 R23, PT, PT, R23, R25, RZ ;  /* 0x0000001917177210 */ /* 0x000fe20007ffe0ff */
[----:B------:R-:W0:Y:S02]  /*05d0*/  LDS.128 R12, [R16+0x40] ;  /* 0x00004000100c7984 */ /* 0x000e240000000c00 */
[----:B------:R-:W-:-:S02]  /*05e0*/  IMAD R25, R20, R11, R21 ;  /* 0x0000000b14197224 */ /* 0x000fc400078e0215 */
        /* <DEDUP_REMOVED lines=113> */
[----:B------:R-:W-:Y:S04]  /*0d00*/  LDS.64 R22, [R6+0x1f00] ;  /* 0x001f000006167984 */ /* 0x000fe80000000a00 */
        /* <DEDUP_REMOVED lines=8> */
[----:B------:R-:W-:-:S05]  /*0d90*/  IMAD.WIDE.U32 R12, R20, R14, R12 ;  /* 0x0000000e140c7225 */ /* 0x000fca00078e000c */
[----:B------:R-:W-:Y:S01]  /*0da0*/  IADD3 R13, PT, PT, R13, R21, RZ ;  /* 0x000000150d0d7210 */ /* 0x000fe20007ffe0ff */
[----:B0-----:R-:W-:-:S04]  /*0db0*/  IMAD R15, R25, R8, RZ ;  /* 0x00000008190f7224 */ /* 0x001fc800078e02ff */
[-C--:B------:R-:W-:Y:S02]  /*0dc0*/  IMAD R15, R9, R24.reuse, R15 ;  /* 0x00000018090f7224 */ /* 0x080fe400078e020f */
[----:B------:R-:W-:-:S04]  /*0dd0*/  IMAD.WIDE.U32 R8, R8, R24, R12 ;  /* 0x0000001808087225 */ /* 0x000fc800078e000c */
[----:B------:R-:W-:Y:S01]  /*0de0*/  IMAD R13, R23, R10, RZ ;  /* 0x0000000a170d7224 */ /* 0x000fe200078e02ff */
[----:B------:R-:W-:-:S03]  /*0df0*/  IADD3 R9, PT, PT, R9, R15, RZ ;  /* 0x0000000f09097210 */ /* 0x000fc60007ffe0ff */
[C---:B------:R-:W-:Y:S02]  /*0e00*/  IMAD R13, R22.reuse, R11, R13 ;  /* 0x0000000b160d7224 */ /* 0x040fe400078e020d */
[----:B------:R-:W-:-:S05]  /*0e10*/  IMAD.WIDE.U32 R20, R22, R10, R8 ;  /* 0x0000000a16147225 */ /* 0x000fca00078e0008 */
[----:B------:R-:W-:Y:S01]  /*0e20*/  IADD3 R21, PT, PT, R21, R13, RZ ;  /* 0x0000000d15157210 */ /* 0x000fe20007ffe0ff */
[----:B------:R-:W-:Y:S06]  /*0e30*/  BAR.SYNC.DEFER_BLOCKING 0x0 ;  /* 0x0000000000007b1d */ /* 0x000fec0000010000 */
[----:B------:R-:W-:Y:S05]  /*0e40*/  BRA.U UP0, `(.L_x_0) ;  /* 0xfffffff100fc7547 */ /* 0x000fea000b83ffff */
[----:B------:R-:W0:Y:S01]  /*0e50*/  LDCU.64 UR4, c[0x0][0x390] ;  /* 0x00007200ff0477ac */ /* 0x000e220008000a00 */
[----:B------:R-:W-:-:S03]  /*0e60*/  HFMA2 R19, -RZ, RZ, 0, 0 ;  /* 0x00000000ff137431 */ /* 0x000fc600000001ff */
[----:B------:R-:W-:-:S03]  /*0e70*/  IMAD.WIDE.U32 R18, R17, 0x1000, R18 ;  /* 0x0000100011127825 */ /* 0x000fc600078e0012 */
[----:B0-----:R-:W-:-:S04]  /*0e80*/  LEA R2, P0, R18, UR4, 0x3 ;  /* 0x0000000412027c11 */ /* 0x001fc8000f8018ff */
[----:B------:R-:W-:-:S05]  /*0e90*/  LEA.HI.X R3, R18, UR5, R19, 0x3, P0 ;  /* 0x0000000512037c11 */ /* 0x000fca00080f1c13 */
[----:B------:R-:W-:Y:S01]  /*0ea0*/  STG.E.64 desc[UR8][R2.64], R20 ;  /* 0x0000001402007986 */ /* 0x000fe2000c101b08 */
[----:B------:R-:W-:Y:S05]  /*0eb0*/  EXIT ;  /* 0x000000000000794d */ /* 0x000fea0003800000 */
.L_x_1:
[----:B------:R-:W-:-:S00]  /*0ec0*/  BRA `(.L_x_1) ;  /* 0xfffffffc00fc7947 */ /* 0x000fc0000383ffff */
[----:B------:R-:W-:-:S00]  /*0ed0*/  NOP ;  /* 0x0000000000007918 */ /* 0x000fc00000000000 */
        /* <DEDUP_REMOVED lines=10> */
.L_x_6:


//--------------------- .text._Z7kernel2PmS_S_    --------------------------
	.section	.text._Z7kernel2PmS_S_,"ax",@progbits
	.align	128
        .global         _Z7kernel2PmS_S_
        .type           _Z7kernel2PmS_S_,@function
        .size           _Z7kernel2PmS_S_,(.L_x_7 - _Z7kernel2PmS_S_)
        .other          _Z7kernel2PmS_S_,@"STO_CUDA_ENTRY STV_DEFAULT"
_Z7kernel2PmS_S_:
.text._Z7kernel2PmS_S_:
        /* <DEDUP_REMOVED lines=36> */
.L_x_2:
        /* <DEDUP_REMOVED lines=200> */
.L_x_3:
        /* <DEDUP_REMOVED lines=12> */
.L_x_7:


//--------------------- .text._Z7kernel1PmS_S_    --------------------------
	.section	.text._Z7kernel1PmS_S_,"ax",@progbits
	.align	128
        .global         _Z7kernel1PmS_S_
        .type           _Z7kernel1PmS_S_,@function
        .size           _Z7kernel1PmS_S_,(.L_x_8 - _Z7kernel1PmS_S_)
        .other          _Z7kernel1PmS_S_,@"STO_CUDA_ENTRY STV_DEFAULT"
_Z7kernel1PmS_S_:
.text._Z7kernel1PmS_S_:
[----:B------:R-:W-:Y:S01]  /*0000*/  LDC R1, c[0x0][0x37c] ;  /* 0x0000df00ff017b82 */ /* 0x000fe20000000800 */
[----:B------:R-:W0:Y:S07]  /*0010*/  S2R R7, SR_TID.X ;  /* 0x0000000000077919 */ /* 0x000e2e0000002100 */
[----:B------:R-:W1:Y:S01]  /*0020*/  LDC R13, c[0x0][0x364] ;  /* 0x0000d900ff0d7b82 */ /* 0x000e620000000800 */
[----:B------:R-:W-:Y:S01]  /*0030*/  CS2R R22, SRZ ;  /* 0x0000000000167805 */ /* 0x000fe2000001ff00 */
[----:B------:R-:W2:Y:S01]  /*0040*/  LDCU.64 UR6, c[0x0][0x358] ;  /* 0x00006b00ff0677ac */ /* 0x000ea20008000a00 */
[----:B------:R-:W1:Y:S05]  /*0050*/  S2R R6, SR_TID.Y ;  /* 0x0000000000067919 */ /* 0x000e6a0000002200 */
[----:B------:R-:W0:Y:S08]  /*0060*/  S2UR UR5, SR_CTAID.X ;  /* 0x00000000000579c3 */ /* 0x000e300000002500 */
[----:B------:R-:W0:Y:S08]  /*0070*/  LDC R0, c[0x0][0x360] ;  /* 0x0000d800ff007b82 */ /* 0x000e300000000800 */
[----:B------:R-:W3:Y:S08]  /*0080*/  LDC.64 R2, c[0x0][0x388] ;  /* 0x0000e200ff027b82 */ /* 0x000ef00000000a00 */
[----:B------:R-:W1:Y:S08]  /*0090*/  S2UR UR4, SR_CTAID.Y ;  /* 0x00000000000479c3 */ /* 0x000e700000002600 */
[----:B------:R-:W4:Y:S01]  /*00a0*/  LDC.64 R4, c[0x0][0x380] ;  /* 0x0000e000ff047b82 */ /* 0x000f220000000a00 */
[----:B0-----:R-:W-:Y:S01]  /*00b0*/  IMAD R0, R0, UR5, R7 ;  /* 0x0000000500007c24 */ /* 0x001fe2000f8e0207 */
[----:B------:R-:W-:-:S03]  /*00c0*/  UMOV UR5, URZ ;  /* 0x000000ff00057c82 */ /* 0x000fc60008000000 */
[----:B---3--:R-:W-:-:S03]  /*00d0*/  IMAD.WIDE.U32 R2, R0, 0x8, R2 ;  /* 0x0000000800027825 */ /* 0x008fc600078e0002 */
[----:B------:R-:W-:Y:S01]  /*00e0*/  IADD3 R2, P0, PT, R2, 0x20000, RZ ;  /* 0x0002000002027810 */ /* 0x000fe20007f1e0ff */
[----:B-1----:R-:W-:-:S03]  /*00f0*/  IMAD R13, R13, UR4, R6 ;  /* 0x000000040d0d7c24 */ /* 0x002fc6000f8e0206 */
[----:B------:R-:W-:Y:S01]  /*0100*/  IADD3.X R3, PT, PT, RZ, R3, RZ, P0, !PT ;  /* 0x00000003ff037210 */ /* 0x000fe200007fe4ff */
[----:B------:R-:W-:Y:S01]  /*0110*/  UMOV UR4, URZ ;  /* 0x000000ff00047c82 */ /* 0x000fe20008000000 */
[----:B--2-4-:R-:W-:-:S07]  /*0120*/  IMAD.WIDE.U32 R4, R13, 0x8000, R4 ;  /* 0x000080000d047825 */ /* 0x014fce00078e0004 */
.L_x_4:
[----:B------:R-:W-:Y:S01]  /*0130*/  IADD3 R6, P0, PT, R4, UR4, RZ ;  /* 0x0000000404067c10 */ /* 0x000fe2000ff1e0ff */
[----:B------:R-:W2:Y:S03]  /*0140*/  LDG.E.64 R10, desc[UR6][R2.64+-0x20000] ;  /* 0xfe000006020a7981 */ /* 0x000ea6000c1e1b00 */
[----:B------:R-:W-:Y:S01]  /*0150*/  IADD3.X R7, PT, PT, R5, UR5, RZ, P0, !PT ;  /* 0x0000000505077c10 */ /* 0x000fe200087fe4ff */
[----:B------:R-:W3:Y:S04]  /*0160*/  LDG.E.64 R18, desc[UR6][R2.64+-0x18000] ;  /* 0xfe80000602127981 */ /* 0x000ee8000c1e1b00 */
[----:B------:R-:W2:Y:S04]  /*0170*/  LDG.E.64 R8, desc[UR6][R6.64] ;  /* 0x0000000606087981 */ /* 0x000ea8000c1e1b00 */
[----:B------:R-:W3:Y:S04]  /*0180*/  LDG.E.64 R20, desc[UR6][R6.64+0x8] ;  /* 0x0000080606147981 */ /* 0x000ee8000c1e1b00 */
[----:B------:R-:W4:Y:S04]  /*0190*/  LDG.E.64 R14, desc[UR6][R2.64+-0x10000] ;  /* 0xff000006020e7981 */ /* 0x000f28000c1e1b00 */
[----:B------:R-:W4:Y:S04]  /*01a0*/  LDG.E.64 R16, desc[UR6][R6.64+0x10] ;  /* 0x0000100606107981 */ /* 0x000f28000c1e1b00 */
[----:B------:R-:W5:Y:S04]  /*01b0*/  LDG.E.64 R26, desc[UR6][R6.64+0x1f8] ;  /* 0x0001f806061a7981 */ /* 0x000f68000c1e1b00 */
[----:B------:R-:W5:Y:S01]  /*01c0*/  LDG.E.64 R28, desc[UR6][R2.64+0x1d8000] ;  /* 0x1d800006021c7981 */ /* 0x000f62000c1e1b00 */
[----:B--2---:R-:W-:-:S02]  /*01d0*/  IMAD R11, R11, R8, RZ ;  /* 0x000000080b0b7224 */ /* 0x004fc400078e02ff */
[----:B------:R-:W-:-:S04]  /*01e0*/  IMAD.WIDE.U32 R22, R8, R10, R22 ;  /* 0x0000000a08167225 */ /* 0x000fc800078e0016 */
[----:B------:R-:W-:Y:S02]  /*01f0*/  IMAD R25, R9, R10, R11 ;  /* 0x0000000a09197224 */ /* 0x000fe400078e020b */
[----:B------:R-:W2:Y:S04]  /*0200*/  LDG.E.64 R8, desc[UR6][R2.64+-0x8000] ;  /* 0xff80000602087981 */ /* 0x000ea8000c1e1b00 */
[----:B------:R-:W2:Y:S01]  /*0210*/  LDG.E.64 R10, desc[UR6][R6.64+0x18] ;  /* 0x00001806060a7981 */ /* 0x000ea2000c1e1b00 */
[----:B------:R-:W-:Y:S01]  /*0220*/  IADD3 R23, PT, PT, R23, R25, RZ ;  /* 0x0000001917177210 */ /* 0x000fe20007ffe0ff */
[----:B---3--:R-:W-:-:S04]  /*0230*/  IMAD R19, R19, R20, RZ ;  /* 0x0000001413137224 */ /* 0x008fc800078e02ff */
[-C--:B------:R-:W-:Y:S02]  /*0240*/  IMAD R25, R21, R18.reuse, R19 ;  /* 0x0000001215197224 */ /* 0x080fe400078e0213 */
[----:B------:R-:W-:Y:S02]  /*0250*/  IMAD.WIDE.U32 R22, R20, R18, R22 ;  /* 0x0000001214167225 */ /* 0x000fe400078e0016 */
[----:B------:R-:W3:Y:S04]  /*0260*/  LDG.E.64 R18, desc[UR6][R2.64] ;  /* 0x0000000602127981 */ /* 0x000ee8000c1e1b00 */
[----:B------:R-:W3:Y:S01]  /*0270*/  LDG.E.64 R20, desc[UR6][R6.64+0x20] ;  /* 0x0000200606147981 */ /* 0x000ee2000c1e1b00 */
[----:B------:R-:W-:Y:S01]  /*0280*/  IADD3 R23, PT, PT, R23, R25, RZ ;  /* 0x0000001917177210 */ /* 0x000fe20007ffe0ff */
[----:B----4-:R-:W-:-:S04]  /*0290*/  IMAD R15, R15, R16, RZ ;  /* 0x000000100f0f7224 */ /* 0x010fc800078e02ff */
[-C--:B------:R-:W-:Y:S02]  /*02a0*/  IMAD R25, R17, R14.reuse, R15 ;  /* 0x0000000e11197224 */ /* 0x080fe400078e020f */
[----:B------:R-:W-:Y:S02]  /*02b0*/  IMAD.WIDE.U32 R22, R16, R14, R22 ;  /* 0x0000000e10167225 */ /* 0x000fe400078e0016 */
[----:B------:R-:W4:Y:S04]  /*02c0*/  LDG.E.64 R14, desc[UR6][R2.64+0x8000] ;  /* 0x00800006020e7981 */ /* 0x000f28000c1e1b00 */
[----:B------:R-:W4:Y:S01]  /*02d0*/  LDG.E.64 R16, desc[UR6][R6.64+0x28] ;  /* 0x0000280606107981 */ /* 0x000f22000c1e1b00 */
[----:B------:R-:W-:Y:S01]  /*02e0*/  IADD3 R23, PT, PT, R23, R25, RZ ;  /* 0x0000001917177210 */ /* 0x000fe20007ffe0ff */
        /* <DEDUP_REMOVED lines=339> */
[----:B------:R0:W4:Y:S04]  /*1820*/  LDG.E.64 R16, desc[UR6][R2.64+0x1d0000] ;  /* 0x1d00000602107981 */ /* 0x000128000c1e1b00 */
[----:B------:R-:W4:Y:S01]  /*1830*/  LDG.E.64 R14, desc[UR6][R6.64+0x1f0] ;  /* 0x0001f006060e7981 */ /* 0x000f22000c1e1b00 */
[----:B------:R-:W-:Y:S01]  /*1840*/  IADD3 R23, PT, PT, R23, R25, RZ ;  /* 0x0000001917177210 */ /* 0x000fe20007ffe0ff */
[----:B------:R-:W-:-:S04]  /*1850*/  UIADD3 UR4, UP0, UPT, UR4, 0x200, URZ ;  /* 0x0000020004047890 */ /* 0x000fc8000ff1e0ff */
[----:B------:R-:W-:Y:S02]  /*1860*/  UIADD3.X UR5, UPT, UPT, URZ, UR5, URZ, UP0, !UPT ;  /* 0x00000005ff057290 */ /* 0x000fe400087fe4ff */
[----:B------:R-:W-:-:S04]  /*1870*/  UISETP.NE.U32.AND UP0, UPT, UR4, 0x8000, UPT ;  /* 0x000080000400788c */ /* 0x000fc8000bf05070 */
[----:B------:R-:W-:Y:S01]  /*1880*/  UISETP.NE.AND.EX UP0, UPT, UR5, URZ, UPT, UP0 ;  /* 0x000000ff0500728c */ /* 0x000fe2000bf05300 */
[----:B0-----:R-:W-:-:S04]  /*1890*/  IADD3 R2, P0, PT, R2, 0x200000, RZ ;  /* 0x0020000002027810 */ /* 0x001fc80007f1e0ff */
[----:B------:R-:W-:Y:S01]  /*18a0*/  IADD3.X R3, PT, PT, RZ, R3, RZ, P0, !PT ;  /* 0x00000003ff037210 */ /* 0x000fe200007fe4ff */
[----:B--2---:R-:W-:-:S04]  /*18b0*/  IMAD R9, R9, R10, RZ ;  /* 0x0000000a09097224 */ /* 0x004fc800078e02ff */
[-C--:B------:R-:W-:Y:S02]  /*18c0*/  IMAD R11, R11, R8.reuse, R9 ;  /* 0x000000080b0b7224 */ /* 0x080fe400078e0209 */
[----:B------:R-:W-:-:S05]  /*18d0*/  IMAD.WIDE.U32 R8, R10, R8, R22 ;  /* 0x000000080a087225 */ /* 0x000fca00078e0016 */
[----:B------:R-:W-:Y:S01]  /*18e0*/  IADD3 R9, PT, PT, R9, R11, RZ ;  /* 0x0000000b09097210 */ /* 0x000fe20007ffe0ff */
[----:B---3--:R-:W-:-:S04]  /*18f0*/  IMAD R11, R19, R20, RZ ;  /* 0x00000014130b7224 */ /* 0x008fc800078e02ff */
[-C--:B------:R-:W-:Y:S02]  /*1900*/  IMAD R11, R21, R18.reuse, R11 ;  /* 0x00000012150b7224 */ /* 0x080fe400078e020b */
[----:B------:R-:W-:-:S05]  /*1910*/  IMAD.WIDE.U32 R18, R20, R18, R8 ;  /* 0x0000001214127225 */ /* 0x000fca00078e0008 */
[----:B------:R-:W-:Y:S01]  /*1920*/  IADD3 R19, PT, PT, R19, R11, RZ ;  /* 0x0000000b13137210 */ /* 0x000fe20007ffe0ff */
[----:B----4-:R-:W-:-:S04]  /*1930*/  IMAD R7, R17, R14, RZ ;  /* 0x0000000e11077224 */ /* 0x010fc800078e02ff */
[-C--:B------:R-:W-:Y:S02]  /*1940*/  IMAD R7, R15, R16.reuse, R7 ;  /* 0x000000100f077224 */ /* 0x080fe400078e0207 */
[----:B------:R-:W-:-:S05]  /*1950*/  IMAD.WIDE.U32 R14, R14, R16, R18 ;  /* 0x000000100e0e7225 */ /* 0x000fca00078e0012 */
[----:B------:R-:W-:Y:S01]  /*1960*/  IADD3 R15, PT, PT, R15, R7, RZ ;  /* 0x000000070f0f7210 */ /* 0x000fe20007ffe0ff */
[----:B-----5:R-:W-:-:S04]  /*1970*/  IMAD R7, R29, R26, RZ ;  /* 0x0000001a1d077224 */ /* 0x020fc800078e02ff */
[-C--:B------:R-:W-:Y:S02]  /*1980*/  IMAD R7, R27, R28.reuse, R7 ;  /* 0x0000001c1b077224 */ /* 0x080fe400078e0207 */
[----:B------:R-:W-:-:S05]  /*1990*/  IMAD.WIDE.U32 R22, R26, R28, R14 ;  /* 0x0000001c1a167225 */ /* 0x000fca00078e000e */
[----:B------:R-:W-:Y:S01]  /*19a0*/  IADD3 R23, PT, PT, R23, R7, RZ ;  /* 0x0000000717177210 */ /* 0x000fe20007ffe0ff */
[----:B------:R-:W-:Y:S06]  /*19b0*/  BRA.U UP0, `(.L_x_4) ;  /* 0xffffffe500dc7547 */ /* 0x000fec000b83ffff */
[----:B------:R-:W0:Y:S01]  /*19c0*/  LDCU.64 UR4, c[0x0][0x390] ;  /* 0x00007200ff0477ac */ /* 0x000e220008000a00 */
[----:B------:R-:W-:-:S04]  /*19d0*/  LEA R0, P0, R13, R0, 0xc ;  /* 0x000000000d007211 */ /* 0x000fc800078060ff */
[----:B------:R-:W-:Y:S02]  /*19e0*/  LEA.HI.X R13, R13, RZ, RZ, 0xc, P0 ;  /* 0x000000ff0d0d7211 */ /* 0x000fe400000f64ff */
[----:B0-----:R-:W-:-:S04]  /*19f0*/  LEA R2, P0, R0, UR4, 0x3 ;  /* 0x0000000400027c11 */ /* 0x001fc8000f8018ff */
[----:B------:R-:W-:-:S05]  /*1a00*/  LEA.HI.X R3, R0, UR5, R13, 0x3, P0 ;  /* 0x0000000500037c11 */ /* 0x000fca00080f1c0d */
[----:B------:R-:W-:Y:S01]  /*1a10*/  STG.E.64 desc[UR6][R2.64], R22 ;  /* 0x0000001602007986 */ /* 0x000fe2000c101b06 */
[----:B------:R-:W-:Y:S05]  /*1a20*/  EXIT ;  /* 0x000000000000794d */ /* 0x000fea0003800000 */
.L_x_5:
        /* <DEDUP_REMOVED lines=13> */
.L_x_8:


//--------------------- .nv.shared._Z7kernel3PmS_S_ --------------------------
	.section	.nv.shared._Z7kernel3PmS_S_,"aw",@nobits
	.sectionflags	@""
	.align	8
.nv.shared._Z7kernel3PmS_S_:
	.zero		17408


//--------------------- .nv.shared.reserved.0     --------------------------
	.section	.nv.shared.reserved.0,"aw",@nobits
	.weak		__nv_reservedSMEM_offset_0_alias
	.size		__nv_reservedSMEM_offset_0_alias, 0, 64
	.other		__nv_reservedSMEM_offset_0_alias,@"STO_CUDA_RESERVED_SHARED STV_DEFAULT"
__nv_reservedSMEM_offset_0_alias:
	.zero		0
	.zero		64


//--------------------- .nv.shared._Z7kernel2PmS_S_ --------------------------
	.section	.nv.shared._Z7kernel2PmS_S_,"aw",@nobits
	.sectionflags	@""
	.align	8
.nv.shared._Z7kernel2PmS_S_:
	.zero		17408


//--------------------- .nv.constant0._Z7kernel3PmS_S_ --------------------------
	.section	.nv.constant0._Z7kernel3PmS_S_,"a",@progbits
	.sectionflags	@""
	.align	4
.nv.constant0._Z7kernel3PmS_S_:
	.zero		920


//--------------------- .nv.constant0._Z7kernel2PmS_S_ --------------------------
	.section	.nv.constant0._Z7kernel2PmS_S_,"a",@progbits
	.sectionflags	@""
	.align	4
.nv.constant0._Z7kernel2PmS_S_:
	.zero		920


//--------------------- .nv.constant0._Z7kernel1PmS_S_ --------------------------
	.section	.nv.constant0._Z7kernel1PmS_S_,"a",@progbits
	.sectionflags	@""
	.align	4
.nv.constant0._Z7kernel1PmS_S_:
	.zero		920


//--------------------- SYMBOLS --------------------------

	.type		.nv.reservedSmem.offset0,@object
	.size		.nv.reservedSmem.offset0,0x4
	.type		.nv.reservedSmem.cap,@object
	.size		.nv.reservedSmem.cap,0x4
